//
// Generated by NVIDIA NVVM Compiler
//
// Compiler Build ID: CL-36424714
// Cuda compilation tools, release 13.0, V13.0.88
// Based on NVVM 20.0.0
//

.version 9.0
.target sm_100
.address_size 64

	// .globl	_Z12count_colorsPKiPi

.visible .entry _Z12count_colorsPKiPi(
	.param .u64 .ptr .align 1 _Z12count_colorsPKiPi_param_0,
	.param .u64 .ptr .align 1 _Z12count_colorsPKiPi_param_1
)
{
	.reg .pred 	%p<2>;
	.reg .b32 	%r<7>;
	.reg .b64 	%rd<9>;

	ld.param.u64 	%rd1, [_Z12count_colorsPKiPi_param_0];
	ld.param.u64 	%rd2, [_Z12count_colorsPKiPi_param_1];
	mov.u32 	%r2, %tid.x;
	mov.u32 	%r3, %ctaid.x;
	mov.u32 	%r4, %ntid.x;
	mad.lo.s32 	%r1, %r3, %r4, %r2;
	setp.gt.s32 	%p1, %r1, 1048575;
	@%p1 bra 	$L__BB0_2;
	cvta.to.global.u64 	%rd3, %rd1;
	cvta.to.global.u64 	%rd4, %rd2;
	mul.wide.s32 	%rd5, %r1, 4;
	add.s64 	%rd6, %rd3, %rd5;
	ld.global.u32 	%r5, [%rd6];
	mul.wide.s32 	%rd7, %r5, 4;
	add.s64 	%rd8, %rd4, %rd7;
	atom.global.add.u32 	%r6, [%rd8], 1;
$L__BB0_2:
	ret;

}


// ===== COMPILED SASS (sm_100) =====

	.target	sm_100

	.elftype	@"ET_EXEC"


//--------------------- .note.nv.tkinfo           --------------------------
	.section	.note.nv.tkinfo,"",@"SHT_NOTE"
	.sectionflags	@"SHF_NOTE_NV_TKINFO"
	.tkinfo
        /*0018*/ 	.word	0x00000002
        /*0030*/ 	.string	""
        /*0030*/ 	.string	"ptxas"
        /*0030*/ 	.string	"Cuda compilation tools, release 13.0, V13.0.88"
        /*0030*/ 	.string	"Build cuda_13.0.r13.0/compiler.36424714_0"
        /*0030*/ 	.string	"-arch sm_100 -m 64 "



//--------------------- .note.nv.cuinfo           --------------------------
	.section	.note.nv.cuinfo,"",@"SHT_NOTE"
	.sectionflags	@"SHF_NOTE_NV_CUINFO"
        /*0018*/ 	.short	0x0002
        /*001a*/ 	.short	0x0064
        /*001c*/ 	.short	0x0082
	.zero		2


//--------------------- .nv.info                  --------------------------
	.section	.nv.info,"",@"SHT_CUDA_INFO"
	.align	4


	//----- nvinfo : EIATTR_REGCOUNT
	.align		4
        /*0000*/ 	.byte	0x04, 0x2f
        /*0002*/ 	.short	(.L_1 - .L_0)
	.align		4
.L_0:
        /*0004*/ 	.word	index@(_Z12count_colorsPKiPi)
        /*0008*/ 	.word	0x0000000a


	//----- nvinfo : EIATTR_FRAME_SIZE
	.align		4
.L_1:
        /*000c*/ 	.byte	0x04, 0x11
        /*000e*/ 	.short	(.L_3 - .L_2)
	.align		4
.L_2:
        /*0010*/ 	.word	index@(_Z12count_colorsPKiPi)
        /*0014*/ 	.word	0x00000000


	//----- nvinfo : EIATTR_MIN_STACK_SIZE
	.align		4
.L_3:
        /*0018*/ 	.byte	0x04, 0x12
        /*001a*/ 	.short	(.L_5 - .L_4)
	.align		4
.L_4:
        /*001c*/ 	.word	index@(_Z12count_colorsPKiPi)
        /*0020*/ 	.word	0x00000000
.L_5:


//--------------------- .nv.compat                --------------------------
	.section	.nv.compat,"",@"SHT_CUDA_COMPAT_INFO"
	.align	4
        /*0000*/ 	.byte	0x02, 0x09, 0x00, 0x00, 0x02, 0x02, 0x01, 0x00, 0x02, 0x05, 0x05, 0x00, 0x03, 0x07, 0x01, 0x01
        /*0010*/ 	.byte	0x02, 0x03, 0x00, 0x00, 0x02, 0x06, 0x01, 0x00, 0x04, 0x0b, 0x08, 0x00, 0x09, 0x00, 0x00, 0x00
        /*0020*/ 	.byte	0x00, 0x00, 0x00, 0x00


//--------------------- .nv.info._Z12count_colorsPKiPi --------------------------
	.section	.nv.info._Z12count_colorsPKiPi,"",@"SHT_CUDA_INFO"
	.sectionflags	@""
	.align	4


	//----- nvinfo : EIATTR_CUDA_API_VERSION
	.align		4
        /*0000*/ 	.byte	0x04, 0x37
        /*0002*/ 	.short	(.L_7 - .L_6)
.L_6:
        /*0004*/ 	.word	0x00000082


	//----- nvinfo : EIATTR_KPARAM_INFO
	.align		4
.L_7:
        /*0008*/ 	.byte	0x04, 0x17
        /*000a*/ 	.short	(.L_9 - .L_8)
.L_8:
        /*000c*/ 	.word	0x00000000
        /*0010*/ 	.short	0x0001
        /*0012*/ 	.short	0x0008
        /*0014*/ 	.byte	0x00, 0xf5, 0x21, 0x00


	//----- nvinfo : EIATTR_KPARAM_INFO
	.align		4
.L_9:
        /*0018*/ 	.byte	0x04, 0x17
        /*001a*/ 	.short	(.L_11 - .L_10)
.L_10:
        /*001c*/ 	.word	0x00000000
        /*0020*/ 	.short	0x0000
        /*0022*/ 	.short	0x0000
        /*0024*/ 	.byte	0x00, 0xf5, 0x21, 0x00


	//----- nvinfo : EIATTR_SPARSE_MMA_MASK
	.align		4
.L_11:
        /*0028*/ 	.byte	0x03, 0x50
        /*002a*/ 	.short	0x0000


	//----- nvinfo : EIATTR_MAXREG_COUNT
	.align		4
        /*002c*/ 	.byte	0x03, 0x1b
        /*002e*/ 	.short	0x00ff


	//----- nvinfo : EIATTR_MERCURY_ISA_VERSION
	.align		4
        /*0030*/ 	.byte	0x03, 0x5f
        /*0032*/ 	.short	0x0101


	//----- nvinfo : EIATTR_VRC_CTA_INIT_COUNT
	.align		4
        /*0034*/ 	.byte	0x02, 0x4a
	.zero		1
	.zero		1


	//----- nvinfo : EIATTR_EXIT_INSTR_OFFSETS
	.align		4
        /*0038*/ 	.byte	0x04, 0x1c
        /*003a*/ 	.short	(.L_13 - .L_12)


	//   ....[0]....
.L_12:
        /*003c*/ 	.word	0x00000060


	//   ....[1]....
        /*0040*/ 	.word	0x000000f0


	//----- nvinfo : EIATTR_CBANK_PARAM_SIZE
	.align		4
.L_13:
        /*0044*/ 	.byte	0x03, 0x19
        /*0046*/ 	.short	0x0010


	//----- nvinfo : EIATTR_PARAM_CBANK
	.align		4
        /*0048*/ 	.byte	0x04, 0x0a
        /*004a*/ 	.short	(.L_15 - .L_14)
	.align		4
.L_14:
        /*004c*/ 	.word	index@(.nv.constant0._Z12count_colorsPKiPi)
        /*0050*/ 	.short	0x0380
        /*0052*/ 	.short	0x0010


	//----- nvinfo : EIATTR_SW_WAR
	.align		4
.L_15:
        /*0054*/ 	.byte	0x04, 0x36
        /*0056*/ 	.short	(.L_17 - .L_16)
.L_16:
        /*0058*/ 	.word	0x00000008
.L_17:


//--------------------- .nv.callgraph             --------------------------
	.section	.nv.callgraph,"",@"SHT_CUDA_CALLGRAPH"
	.align	4
	.sectionentsize	8
	.align		4
        /*0000*/ 	.word	0x00000000
	.align		4
        /*0004*/ 	.word	0xffffffff
	.align		4
        /*0008*/ 	.word	0x00000000
	.align		4
        /*000c*/ 	.word	0xfffffffe
	.align		4
        /*0010*/ 	.word	0x00000000
	.align		4
        /*0014*/ 	.word	0xfffffffd
	.align		4
        /*0018*/ 	.word	0x00000000
	.align		4
        /*001c*/ 	.word	0xfffffffc


//--------------------- .text._Z12count_colorsPKiPi --------------------------
	.section	.text._Z12count_colorsPKiPi,"ax",@progbits
	.align	128
        .global         _Z12count_colorsPKiPi
        .type           _Z12count_colorsPKiPi,@function
        .size           _Z12count_colorsPKiPi,(.L_x_1 - _Z12count_colorsPKiPi)
        .other          _Z12count_colorsPKiPi,@"STO_CUDA_ENTRY STV_DEFAULT"
_Z12count_colorsPKiPi:
.text._Z12count_colorsPKiPi:
[----:B------:R-:W-:Y:S01]  /*0000*/  LDC R1, c[0x0][0x37c] ;  /* 0x0000df00ff017b82 */ /* 0x000fe20000000800 */
[----:B------:R-:W0:Y:S07]  /*0010*/  S2R R5, SR_TID.X ;  /* 0x0000000000057919 */ /* 0x000e2e0000002100 */
[----:B------:R-:W0:Y:S08]  /*0020*/  S2UR UR4, SR_CTAID.X ;  /* 0x00000000000479c3 */ /* 0x000e300000002500 */
[----:B------:R-:W0:Y:S02]  /*0030*/  LDC R0, c[0x0][0x360] ;  /* 0x0000d800ff007b82 */ /* 0x000e240000000800 */
[----:B0-----:R-:W-:-:S05]  /*0040*/  IMAD R5, R0, UR4, R5 ;  /* 0x0000000400057c24 */ /* 0x001fca000f8e0205 */
[----:B------:R-:W-:-:S13]  /*0050*/  ISETP.GT.AND P0, PT, R5, 0xfffff, PT ;  /* 0x000fffff0500780c */ /* 0x000fda0003f04270 */
[----:B------:R-:W-:Y:S05]  /*0060*/  @P0 EXIT ;  /* 0x000000000000094d */ /* 0x000fea0003800000 */
[----:B------:R-:W0:Y:S01]  /*0070*/  LDC.64 R2, c[0x0][0x380] ;  /* 0x0000e000ff027b82 */ /* 0x000e220000000a00 */
[----:B------:R-:W1:Y:S01]  /*0080*/  LDCU.64 UR4, c[0x0][0x358] ;  /* 0x00006b00ff0477ac */ /* 0x000e620008000a00 */
[----:B0-----:R-:W-:-:S06]  /*0090*/  IMAD.WIDE R2, R5, 0x4, R2 ;  /* 0x0000000405027825 */ /* 0x001fcc00078e0202 */
[----:B------:R-:W0:Y:S01]  /*00a0*/  LDC.64 R4, c[0x0][0x388] ;  /* 0x0000e200ff047b82 */ /* 0x000e220000000a00 */
[----:B-1----:R-:W0:Y:S01]  /*00b0*/  LDG.E R3, desc[UR4][R2.64] ;  /* 0x0000000402037981 */ /* 0x002e22000c1e1900 */
[----:B------:R-:W-:Y:S02]  /*00c0*/  HFMA2 R7, -RZ, RZ, 0, 5.9604644775390625e-08 ;  /* 0x00000001ff077431 */ /* 0x000fe400000001ff */
[----:B0-----:R-:W-:-:S05]  /*00d0*/  IMAD.WIDE R4, R3, 0x4, R4 ;  /* 0x0000000403047825 */ /* 0x001fca00078e0204 */
[----:B------:R-:W-:Y:S01]  /*00e0*/  REDG.E.ADD.STRONG.GPU desc[UR4][R4.64], R7 ;  /* 0x000000070400798e */ /* 0x000fe2000c12e104 */
[----:B------:R-:W-:Y:S05]  /*00f0*/  EXIT ;  /* 0x000000000000794d */ /* 0x000fea0003800000 */
.L_x_0:
[----:B------:R-:W-:-:S00]  /*0100*/  BRA `(.L_x_0) ;  /* 0xfffffffc00fc7947 */ /* 0x000fc0000383ffff */
[----:B------:R-:W-:-:S00]  /*0110*/  NOP ;  /* 0x0000000000007918 */ /* 0x000fc00000000000 */
        /* <DEDUP_REMOVED lines=14> */
.L_x_1:


//--------------------- .nv.shared.reserved.0     --------------------------
	.section	.nv.shared.reserved.0,"aw",@nobits
	.weak		__nv_reservedSMEM_offset_0_alias
	.size		__nv_reservedSMEM_offset_0_alias, 0, 64
	.other		__nv_reservedSMEM_offset_0_alias,@"STO_CUDA_RESERVED_SHARED STV_DEFAULT"
__nv_reservedSMEM_offset_0_alias:
	.zero		0
	.zero		64


//--------------------- .nv.constant0._Z12count_colorsPKiPi --------------------------
	.section	.nv.constant0._Z12count_colorsPKiPi,"a",@progbits
	.sectionflags	@""
	.align	4
.nv.constant0._Z12count_colorsPKiPi:
	.zero		912


//--------------------- SYMBOLS --------------------------

	.type		.nv.reservedSmem.offset0,@object
	.size		.nv.reservedSmem.offset0,0x4
